//
// Generated by NVIDIA NVVM Compiler
//
// Compiler Build ID: CL-36424714
// Cuda compilation tools, release 13.0, V13.0.88
// Based on NVVM 20.0.0
//

.version 9.0
.target sm_100
.address_size 64

	// .globl	_Z20matrixVectorMultiplyPKfS0_Pfi

.visible .entry _Z20matrixVectorMultiplyPKfS0_Pfi(
	.param .u64 .ptr .align 1 _Z20matrixVectorMultiplyPKfS0_Pfi_param_0,
	.param .u64 .ptr .align 1 _Z20matrixVectorMultiplyPKfS0_Pfi_param_1,
	.param .u64 .ptr .align 1 _Z20matrixVectorMultiplyPKfS0_Pfi_param_2,
	.param .u32 _Z20matrixVectorMultiplyPKfS0_Pfi_param_3
)
{
	.reg .pred 	%p<11>;
	.reg .b32 	%r<37>;
	.reg .b32 	%f<112>;
	.reg .b64 	%rd<31>;

	ld.param.u64 	%rd11, [_Z20matrixVectorMultiplyPKfS0_Pfi_param_0];
	ld.param.u64 	%rd12, [_Z20matrixVectorMultiplyPKfS0_Pfi_param_1];
	ld.param.u64 	%rd10, [_Z20matrixVectorMultiplyPKfS0_Pfi_param_2];
	ld.param.u32 	%r23, [_Z20matrixVectorMultiplyPKfS0_Pfi_param_3];
	cvta.to.global.u64 	%rd1, %rd12;
	cvta.to.global.u64 	%rd2, %rd11;
	mov.u32 	%r24, %ctaid.x;
	mov.u32 	%r25, %ntid.x;
	mov.u32 	%r26, %tid.x;
	mad.lo.s32 	%r1, %r24, %r25, %r26;
	setp.ge.s32 	%p1, %r1, %r23;
	@%p1 bra 	$L__BB0_15;
	setp.lt.s32 	%p2, %r23, 1;
	mov.f32 	%f111, 0f00000000;
	@%p2 bra 	$L__BB0_14;
	mul.lo.s32 	%r2, %r23, %r1;
	and.b32  	%r3, %r23, 15;
	setp.lt.u32 	%p3, %r23, 16;
	mov.f32 	%f111, 0f00000000;
	mov.b32 	%r33, 0;
	@%p3 bra 	$L__BB0_5;
	and.b32  	%r33, %r23, 2147483632;
	neg.s32 	%r31, %r33;
	add.s64 	%rd3, %rd2, 32;
	add.s64 	%rd29, %rd1, 32;
	mov.f32 	%f111, 0f00000000;
	mov.u32 	%r30, %r2;
$L__BB0_4:
	.pragma "nounroll";
	mul.wide.s32 	%rd13, %r30, 4;
	add.s64 	%rd14, %rd3, %rd13;
	ld.global.f32 	%f18, [%rd14+-32];
	ld.global.f32 	%f19, [%rd29+-32];
	fma.rn.f32 	%f20, %f18, %f19, %f111;
	ld.global.f32 	%f21, [%rd14+-28];
	ld.global.f32 	%f22, [%rd29+-28];
	fma.rn.f32 	%f23, %f21, %f22, %f20;
	ld.global.f32 	%f24, [%rd14+-24];
	ld.global.f32 	%f25, [%rd29+-24];
	fma.rn.f32 	%f26, %f24, %f25, %f23;
	ld.global.f32 	%f27, [%rd14+-20];
	ld.global.f32 	%f28, [%rd29+-20];
	fma.rn.f32 	%f29, %f27, %f28, %f26;
	ld.global.f32 	%f30, [%rd14+-16];
	ld.global.f32 	%f31, [%rd29+-16];
	fma.rn.f32 	%f32, %f30, %f31, %f29;
	ld.global.f32 	%f33, [%rd14+-12];
	ld.global.f32 	%f34, [%rd29+-12];
	fma.rn.f32 	%f35, %f33, %f34, %f32;
	ld.global.f32 	%f36, [%rd14+-8];
	ld.global.f32 	%f37, [%rd29+-8];
	fma.rn.f32 	%f38, %f36, %f37, %f35;
	ld.global.f32 	%f39, [%rd14+-4];
	ld.global.f32 	%f40, [%rd29+-4];
	fma.rn.f32 	%f41, %f39, %f40, %f38;
	ld.global.f32 	%f42, [%rd14];
	ld.global.f32 	%f43, [%rd29];
	fma.rn.f32 	%f44, %f42, %f43, %f41;
	ld.global.f32 	%f45, [%rd14+4];
	ld.global.f32 	%f46, [%rd29+4];
	fma.rn.f32 	%f47, %f45, %f46, %f44;
	ld.global.f32 	%f48, [%rd14+8];
	ld.global.f32 	%f49, [%rd29+8];
	fma.rn.f32 	%f50, %f48, %f49, %f47;
	ld.global.f32 	%f51, [%rd14+12];
	ld.global.f32 	%f52, [%rd29+12];
	fma.rn.f32 	%f53, %f51, %f52, %f50;
	ld.global.f32 	%f54, [%rd14+16];
	ld.global.f32 	%f55, [%rd29+16];
	fma.rn.f32 	%f56, %f54, %f55, %f53;
	ld.global.f32 	%f57, [%rd14+20];
	ld.global.f32 	%f58, [%rd29+20];
	fma.rn.f32 	%f59, %f57, %f58, %f56;
	ld.global.f32 	%f60, [%rd14+24];
	ld.global.f32 	%f61, [%rd29+24];
	fma.rn.f32 	%f62, %f60, %f61, %f59;
	ld.global.f32 	%f63, [%rd14+28];
	ld.global.f32 	%f64, [%rd29+28];
	fma.rn.f32 	%f111, %f63, %f64, %f62;
	add.s32 	%r31, %r31, 16;
	add.s32 	%r30, %r30, 16;
	add.s64 	%rd29, %rd29, 64;
	setp.ne.s32 	%p4, %r31, 0;
	@%p4 bra 	$L__BB0_4;
$L__BB0_5:
	setp.eq.s32 	%p5, %r3, 0;
	@%p5 bra 	$L__BB0_14;
	and.b32  	%r11, %r23, 7;
	setp.lt.u32 	%p6, %r3, 8;
	@%p6 bra 	$L__BB0_8;
	add.s32 	%r28, %r33, %r2;
	mul.wide.s32 	%rd15, %r28, 4;
	add.s64 	%rd16, %rd2, %rd15;
	ld.global.f32 	%f66, [%rd16];
	mul.wide.u32 	%rd17, %r33, 4;
	add.s64 	%rd18, %rd1, %rd17;
	ld.global.f32 	%f67, [%rd18];
	fma.rn.f32 	%f68, %f66, %f67, %f111;
	ld.global.f32 	%f69, [%rd16+4];
	ld.global.f32 	%f70, [%rd18+4];
	fma.rn.f32 	%f71, %f69, %f70, %f68;
	ld.global.f32 	%f72, [%rd16+8];
	ld.global.f32 	%f73, [%rd18+8];
	fma.rn.f32 	%f74, %f72, %f73, %f71;
	ld.global.f32 	%f75, [%rd16+12];
	ld.global.f32 	%f76, [%rd18+12];
	fma.rn.f32 	%f77, %f75, %f76, %f74;
	ld.global.f32 	%f78, [%rd16+16];
	ld.global.f32 	%f79, [%rd18+16];
	fma.rn.f32 	%f80, %f78, %f79, %f77;
	ld.global.f32 	%f81, [%rd16+20];
	ld.global.f32 	%f82, [%rd18+20];
	fma.rn.f32 	%f83, %f81, %f82, %f80;
	ld.global.f32 	%f84, [%rd16+24];
	ld.global.f32 	%f85, [%rd18+24];
	fma.rn.f32 	%f86, %f84, %f85, %f83;
	ld.global.f32 	%f87, [%rd16+28];
	ld.global.f32 	%f88, [%rd18+28];
	fma.rn.f32 	%f111, %f87, %f88, %f86;
	add.s32 	%r33, %r33, 8;
$L__BB0_8:
	setp.eq.s32 	%p7, %r11, 0;
	@%p7 bra 	$L__BB0_14;
	and.b32  	%r14, %r23, 3;
	setp.lt.u32 	%p8, %r11, 4;
	@%p8 bra 	$L__BB0_11;
	add.s32 	%r29, %r33, %r2;
	mul.wide.s32 	%rd19, %r29, 4;
	add.s64 	%rd20, %rd2, %rd19;
	ld.global.f32 	%f90, [%rd20];
	mul.wide.u32 	%rd21, %r33, 4;
	add.s64 	%rd22, %rd1, %rd21;
	ld.global.f32 	%f91, [%rd22];
	fma.rn.f32 	%f92, %f90, %f91, %f111;
	ld.global.f32 	%f93, [%rd20+4];
	ld.global.f32 	%f94, [%rd22+4];
	fma.rn.f32 	%f95, %f93, %f94, %f92;
	ld.global.f32 	%f96, [%rd20+8];
	ld.global.f32 	%f97, [%rd22+8];
	fma.rn.f32 	%f98, %f96, %f97, %f95;
	ld.global.f32 	%f99, [%rd20+12];
	ld.global.f32 	%f100, [%rd22+12];
	fma.rn.f32 	%f111, %f99, %f100, %f98;
	add.s32 	%r33, %r33, 4;
$L__BB0_11:
	setp.eq.s32 	%p9, %r14, 0;
	@%p9 bra 	$L__BB0_14;
	mul.wide.u32 	%rd23, %r33, 4;
	add.s64 	%rd30, %rd1, %rd23;
	add.s32 	%r36, %r33, %r2;
	neg.s32 	%r35, %r14;
$L__BB0_13:
	.pragma "nounroll";
	mul.wide.s32 	%rd24, %r36, 4;
	add.s64 	%rd25, %rd2, %rd24;
	ld.global.f32 	%f101, [%rd25];
	ld.global.f32 	%f102, [%rd30];
	fma.rn.f32 	%f111, %f101, %f102, %f111;
	add.s64 	%rd30, %rd30, 4;
	add.s32 	%r36, %r36, 1;
	add.s32 	%r35, %r35, 1;
	setp.ne.s32 	%p10, %r35, 0;
	@%p10 bra 	$L__BB0_13;
$L__BB0_14:
	cvta.to.global.u64 	%rd26, %rd10;
	mul.wide.s32 	%rd27, %r1, 4;
	add.s64 	%rd28, %rd26, %rd27;
	st.global.f32 	[%rd28], %f111;
$L__BB0_15:
	ret;

}


// ===== COMPILED SASS (sm_100) =====

	.target	sm_100

	.elftype	@"ET_EXEC"


//--------------------- .note.nv.tkinfo           --------------------------
	.section	.note.nv.tkinfo,"",@"SHT_NOTE"
	.sectionflags	@"SHF_NOTE_NV_TKINFO"
	.tkinfo
        /*0018*/ 	.word	0x00000002
        /*0030*/ 	.string	""
        /*0030*/ 	.string	"ptxas"
        /*0030*/ 	.string	"Cuda compilation tools, release 13.0, V13.0.88"
        /*0030*/ 	.string	"Build cuda_13.0.r13.0/compiler.36424714_0"
        /*0030*/ 	.string	"-arch sm_100 -m 64 "



//--------------------- .note.nv.cuinfo           --------------------------
	.section	.note.nv.cuinfo,"",@"SHT_NOTE"
	.sectionflags	@"SHF_NOTE_NV_CUINFO"
        /*0018*/ 	.short	0x0002
        /*001a*/ 	.short	0x0064
        /*001c*/ 	.short	0x0082
	.zero		2


//--------------------- .nv.info                  --------------------------
	.section	.nv.info,"",@"SHT_CUDA_INFO"
	.align	4


	//----- nvinfo : EIATTR_REGCOUNT
	.align		4
        /*0000*/ 	.byte	0x04, 0x2f
        /*0002*/ 	.short	(.L_1 - .L_0)
	.align		4
.L_0:
        /*0004*/ 	.word	index@(_Z20matrixVectorMultiplyPKfS0_Pfi)
        /*0008*/ 	.word	0x0000001e


	//----- nvinfo : EIATTR_FRAME_SIZE
	.align		4
.L_1:
        /*000c*/ 	.byte	0x04, 0x11
        /*000e*/ 	.short	(.L_3 - .L_2)
	.align		4
.L_2:
        /*0010*/ 	.word	index@(_Z20matrixVectorMultiplyPKfS0_Pfi)
        /*0014*/ 	.word	0x00000000


	//----- nvinfo : EIATTR_MIN_STACK_SIZE
	.align		4
.L_3:
        /*0018*/ 	.byte	0x04, 0x12
        /*001a*/ 	.short	(.L_5 - .L_4)
	.align		4
.L_4:
        /*001c*/ 	.word	index@(_Z20matrixVectorMultiplyPKfS0_Pfi)
        /*0020*/ 	.word	0x00000000
.L_5:


//--------------------- .nv.compat                --------------------------
	.section	.nv.compat,"",@"SHT_CUDA_COMPAT_INFO"
	.align	4
        /*0000*/ 	.byte	0x02, 0x09, 0x00, 0x00, 0x02, 0x02, 0x01, 0x00, 0x02, 0x05, 0x05, 0x00, 0x03, 0x07, 0x01, 0x01
        /*0010*/ 	.byte	0x02, 0x03, 0x00, 0x00, 0x02, 0x06, 0x01, 0x00, 0x04, 0x0b, 0x08, 0x00, 0x09, 0x00, 0x00, 0x00
        /*0020*/ 	.byte	0x00, 0x00, 0x00, 0x00


//--------------------- .nv.info._Z20matrixVectorMultiplyPKfS0_Pfi --------------------------
	.section	.nv.info._Z20matrixVectorMultiplyPKfS0_Pfi,"",@"SHT_CUDA_INFO"
	.sectionflags	@""
	.align	4


	//----- nvinfo : EIATTR_CUDA_API_VERSION
	.align		4
        /*0000*/ 	.byte	0x04, 0x37
        /*0002*/ 	.short	(.L_7 - .L_6)
.L_6:
        /*0004*/ 	.word	0x00000082


	//----- nvinfo : EIATTR_KPARAM_INFO
	.align		4
.L_7:
        /*0008*/ 	.byte	0x04, 0x17
        /*000a*/ 	.short	(.L_9 - .L_8)
.L_8:
        /*000c*/ 	.word	0x00000000
        /*0010*/ 	.short	0x0003
        /*0012*/ 	.short	0x0018
        /*0014*/ 	.byte	0x00, 0xf0, 0x11, 0x00


	//----- nvinfo : EIATTR_KPARAM_INFO
	.align		4
.L_9:
        /*0018*/ 	.byte	0x04, 0x17
        /*001a*/ 	.short	(.L_11 - .L_10)
.L_10:
        /*001c*/ 	.word	0x00000000
        /*0020*/ 	.short	0x0002
        /*0022*/ 	.short	0x0010
        /*0024*/ 	.byte	0x00, 0xf5, 0x21, 0x00


	//----- nvinfo : EIATTR_KPARAM_INFO
	.align		4
.L_11:
        /*0028*/ 	.byte	0x04, 0x17
        /*002a*/ 	.short	(.L_13 - .L_12)
.L_12:
        /*002c*/ 	.word	0x00000000
        /*0030*/ 	.short	0x0001
        /*0032*/ 	.short	0x0008
        /*0034*/ 	.byte	0x00, 0xf5, 0x21, 0x00


	//----- nvinfo : EIATTR_KPARAM_INFO
	.align		4
.L_13:
        /*0038*/ 	.byte	0x04, 0x17
        /*003a*/ 	.short	(.L_15 - .L_14)
.L_14:
        /*003c*/ 	.word	0x00000000
        /*0040*/ 	.short	0x0000
        /*0042*/ 	.short	0x0000
        /*0044*/ 	.byte	0x00, 0xf5, 0x21, 0x00


	//----- nvinfo : EIATTR_SPARSE_MMA_MASK
	.align		4
.L_15:
        /*0048*/ 	.byte	0x03, 0x50
        /*004a*/ 	.short	0x0000


	//----- nvinfo : EIATTR_MAXREG_COUNT
	.align		4
        /*004c*/ 	.byte	0x03, 0x1b
        /*004e*/ 	.short	0x00ff


	//----- nvinfo : EIATTR_MERCURY_ISA_VERSION
	.align		4
        /*0050*/ 	.byte	0x03, 0x5f
        /*0052*/ 	.short	0x0101


	//----- nvinfo : EIATTR_VRC_CTA_INIT_COUNT
	.align		4
        /*0054*/ 	.byte	0x02, 0x4a
	.zero		1
	.zero		1


	//----- nvinfo : EIATTR_EXIT_INSTR_OFFSETS
	.align		4
        /*0058*/ 	.byte	0x04, 0x1c
        /*005a*/ 	.short	(.L_17 - .L_16)


	//   ....[0]....
.L_16:
        /*005c*/ 	.word	0x00000070


	//   ....[1]....
        /*0060*/ 	.word	0x00000a80


	//----- nvinfo : EIATTR_CBANK_PARAM_SIZE
	.align		4
.L_17:
        /*0064*/ 	.byte	0x03, 0x19
        /*0066*/ 	.short	0x001c


	//----- nvinfo : EIATTR_PARAM_CBANK
	.align		4
        /*0068*/ 	.byte	0x04, 0x0a
        /*006a*/ 	.short	(.L_19 - .L_18)
	.align		4
.L_18:
        /*006c*/ 	.word	index@(.nv.constant0._Z20matrixVectorMultiplyPKfS0_Pfi)
        /*0070*/ 	.short	0x0380
        /*0072*/ 	.short	0x001c


	//----- nvinfo : EIATTR_SW_WAR
	.align		4
.L_19:
        /*0074*/ 	.byte	0x04, 0x36
        /*0076*/ 	.short	(.L_21 - .L_20)
.L_20:
        /*0078*/ 	.word	0x00000008
.L_21:


//--------------------- .nv.callgraph             --------------------------
	.section	.nv.callgraph,"",@"SHT_CUDA_CALLGRAPH"
	.align	4
	.sectionentsize	8
	.align		4
        /*0000*/ 	.word	0x00000000
	.align		4
        /*0004*/ 	.word	0xffffffff
	.align		4
        /*0008*/ 	.word	0x00000000
	.align		4
        /*000c*/ 	.word	0xfffffffe
	.align		4
        /*0010*/ 	.word	0x00000000
	.align		4
        /*0014*/ 	.word	0xfffffffd
	.align		4
        /*0018*/ 	.word	0x00000000
	.align		4
        /*001c*/ 	.word	0xfffffffc


//--------------------- .text._Z20matrixVectorMultiplyPKfS0_Pfi --------------------------
	.section	.text._Z20matrixVectorMultiplyPKfS0_Pfi,"ax",@progbits
	.align	128
        .global         _Z20matrixVectorMultiplyPKfS0_Pfi
        .type           _Z20matrixVectorMultiplyPKfS0_Pfi,@function
        .size           _Z20matrixVectorMultiplyPKfS0_Pfi,(.L_x_7 - _Z20matrixVectorMultiplyPKfS0_Pfi)
        .other          _Z20matrixVectorMultiplyPKfS0_Pfi,@"STO_CUDA_ENTRY STV_DEFAULT"
_Z20matrixVectorMultiplyPKfS0_Pfi:
.text._Z20matrixVectorMultiplyPKfS0_Pfi:
[----:B------:R-:W-:Y:S01]  /*0000*/  LDC R1, c[0x0][0x37c] ;  /* 0x0000df00ff017b82 */ /* 0x000fe20000000800 */
[----:B------:R-:W0:Y:S07]  /*0010*/  S2R R3, SR_TID.X ;  /* 0x0000000000037919 */ /* 0x000e2e0000002100 */
[----:B------:R-:W0:Y:S01]  /*0020*/  S2UR UR4, SR_CTAID.X ;  /* 0x00000000000479c3 */ /* 0x000e220000002500 */
[----:B------:R-:W1:Y:S07]  /*0030*/  LDCU UR16, c[0x0][0x398] ;  /* 0x00007300ff1077ac */ /* 0x000e6e0008000800 */
[----:B------:R-:W0:Y:S02]  /*0040*/  LDC R0, c[0x0][0x360] ;  /* 0x0000d800ff007b82 */ /* 0x000e240000000800 */
[----:B0-----:R-:W-:-:S05]  /*0050*/  IMAD R0, R0, UR4, R3 ;  /* 0x0000000400007c24 */ /* 0x001fca000f8e0203 */
[----:B-1----:R-:W-:-:S13]  /*0060*/  ISETP.GE.AND P0, PT, R0, UR16, PT ;  /* 0x0000001000007c0c */ /* 0x002fda000bf06270 */
[----:B------:R-:W-:Y:S05]  /*0070*/  @P0 EXIT ;  /* 0x000000000000094d */ /* 0x000fea0003800000 */
[----:B------:R-:W-:Y:S01]  /*0080*/  UISETP.GE.AND UP0, UPT, UR16, 0x1, UPT ;  /* 0x000000011000788c */ /* 0x000fe2000bf06270 */
[----:B------:R-:W-:Y:S01]  /*0090*/  HFMA2 R15, -RZ, RZ, 0, 0 ;  /* 0x00000000ff0f7431 */ /* 0x000fe200000001ff */
[----:B------:R-:W0:Y:S07]  /*00a0*/  LDCU.64 UR14, c[0x0][0x358] ;  /* 0x00006b00ff0e77ac */ /* 0x000e2e0008000a00 */
[----:B------:R-:W-:Y:S05]  /*00b0*/  BRA.U !UP0, `(.L_x_0) ;  /* 0x0000000908647547 */ /* 0x000fea000b800000 */
[----:B------:R-:W-:Y:S02]  /*00c0*/  UISETP.GE.U32.AND UP1, UPT, UR16, 0x10, UPT ;  /* 0x000000101000788c */ /* 0x000fe4000bf26070 */
[----:B------:R-:W-:Y:S01]  /*00d0*/  IMAD R7, R0, UR16, RZ ;  /* 0x0000001000077c24 */ /* 0x000fe2000f8e02ff */
[----:B------:R-:W-:Y:S01]  /*00e0*/  ULOP3.LUT UR12, UR16, 0xf, URZ, 0xc0, !UPT ;  /* 0x0000000f100c7892 */ /* 0x000fe2000f8ec0ff */
[----:B------:R-:W-:Y:S02]  /*00f0*/  MOV R15, RZ ;  /* 0x000000ff000f7202 */ /* 0x000fe40000000f00 */
[----:B------:R-:W-:Y:S01]  /*0100*/  MOV R8, RZ ;  /* 0x000000ff00087202 */ /* 0x000fe20000000f00 */
[----:B------:R-:W-:Y:S02]  /*0110*/  UISETP.NE.AND UP0, UPT, UR12, URZ, UPT ;  /* 0x000000ff0c00728c */ /* 0x000fe4000bf05270 */
[----:B------:R-:W-:Y:S09]  /*0120*/  BRA.U !UP1, `(.L_x_1) ;  /* 0x0000000509147547 */ /* 0x000ff2000b800000 */
[----:B------:R-:W1:Y:S01]  /*0130*/  LDCU.128 UR8, c[0x0][0x380] ;  /* 0x00007000ff0877ac */ /* 0x000e620008000c00 */
[----:B------:R-:W-:Y:S02]  /*0140*/  MOV R15, RZ ;  /* 0x000000ff000f7202 */ /* 0x000fe40000000f00 */
[----:B------:R-:W-:Y:S01]  /*0150*/  MOV R6, R7 ;  /* 0x0000000700067202 */ /* 0x000fe20000000f00 */
[----:B------:R-:W-:-:S06]  /*0160*/  ULOP3.LUT UR13, UR16, 0x7ffffff0, URZ, 0xc0, !UPT ;  /* 0x7ffffff0100d7892 */ /* 0x000fcc000f8ec0ff */
[----:B------:R-:W-:Y:S01]  /*0170*/  MOV R8, UR13 ;  /* 0x0000000d00087c02 */ /* 0x000fe20008000f00 */
[----:B-1----:R-:W-:Y:S02]  /*0180*/  UIADD3 UR4, UP2, UPT, UR10, 0x20, URZ ;  /* 0x000000200a047890 */ /* 0x002fe4000ff5e0ff */
[----:B------:R-:W-:Y:S02]  /*0190*/  UIADD3 UR6, UP1, UPT, UR8, 0x20, URZ ;  /* 0x0000002008067890 */ /* 0x000fe4000ff3e0ff */
[----:B------:R-:W-:Y:S02]  /*01a0*/  UIADD3.X UR5, UPT, UPT, URZ, UR11, URZ, UP2, !UPT ;  /* 0x0000000bff057290 */ /* 0x000fe400097fe4ff */
[----:B------:R-:W-:Y:S01]  /*01b0*/  MOV R2, UR4 ;  /* 0x0000000400027c02 */ /* 0x000fe20008000f00 */
[----:B------:R-:W-:Y:S02]  /*01c0*/  UIADD3 UR8, UPT, UPT, -UR13, URZ, URZ ;  /* 0x000000ff0d087290 */ /* 0x000fe4000fffe1ff */
[----:B------:R-:W-:Y:S01]  /*01d0*/  UIADD3.X UR7, UPT, UPT, URZ, UR9, URZ, UP1, !UPT ;  /* 0x00000009ff077290 */ /* 0x000fe20008ffe4ff */
[----:B------:R-:W-:-:S11]  /*01e0*/  MOV R3, UR5 ;  /* 0x0000000500037c02 */ /* 0x000fd60008000f00 */
.L_x_2:
[----:B------:R-:W-:Y:S01]  /*01f0*/  MOV R4, UR6 ;  /* 0x0000000600047c02 */ /* 0x000fe20008000f00 */
[----:B0-----:R-:W2:Y:S01]  /*0200*/  LDG.E R17, desc[UR14][R2.64+-0x20] ;  /* 0xffffe00e02117981 */ /* 0x001ea2000c1e1900 */
[----:B------:R-:W-:-:S03]  /*0210*/  MOV R5, UR7 ;  /* 0x0000000700057c02 */ /* 0x000fc60008000f00 */
[----:B------:R-:W3:Y:S01]  /*0220*/  LDG.E R25, desc[UR14][R2.64+-0x1c] ;  /* 0xffffe40e02197981 */ /* 0x000ee2000c1e1900 */
[----:B------:R-:W-:-:S03]  /*0230*/  IMAD.WIDE R4, R6, 0x4, R4 ;  /* 0x0000000406047825 */ /* 0x000fc600078e0204 */
[----:B------:R-:W4:Y:S04]  /*0240*/  LDG.E R19, desc[UR14][R2.64+-0x18] ;  /* 0xffffe80e02137981 */ /* 0x000f28000c1e1900 */
[----:B------:R-:W2:Y:S04]  /*0250*/  LDG.E R16, desc[UR14][R4.64+-0x20] ;  /* 0xffffe00e04107981 */ /* 0x000ea8000c1e1900 */
[----:B------:R-:W3:Y:S04]  /*0260*/  LDG.E R18, desc[UR14][R4.64+-0x1c] ;  /* 0xffffe40e04127981 */ /* 0x000ee8000c1e1900 */
[----:B------:R-:W4:Y:S04]  /*0270*/  LDG.E R20, desc[UR14][R4.64+-0x18] ;  /* 0xffffe80e04147981 */ /* 0x000f28000c1e1900 */
[----:B------:R-:W5:Y:S04]  /*0280*/  LDG.E R22, desc[UR14][R2.64+-0x14] ;  /* 0xffffec0e02167981 */ /* 0x000f68000c1e1900 */
        /* <DEDUP_REMOVED lines=8> */
[----:B------:R-:W5:Y:S01]  /*0310*/  LDG.E R14, desc[UR14][R4.64+-0x4] ;  /* 0xfffffc0e040e7981 */ /* 0x000f62000c1e1900 */
[----:B--2---:R-:W-:-:S03]  /*0320*/  FFMA R17, R16, R17, R15 ;  /* 0x0000001110117223 */ /* 0x004fc6000000000f */
[----:B------:R-:W2:Y:S04]  /*0330*/  LDG.E R15, desc[UR14][R2.64] ;  /* 0x0000000e020f7981 */ /* 0x000ea8000c1e1900 */
[----:B------:R-:W2:Y:S01]  /*0340*/  LDG.E R16, desc[UR14][R4.64] ;  /* 0x0000000e04107981 */ /* 0x000ea2000c1e1900 */
[----:B---3--:R-:W-:-:S03]  /*0350*/  FFMA R25, R18, R25, R17 ;  /* 0x0000001912197223 */ /* 0x008fc60000000011 */
[----:B------:R-:W3:Y:S01]  /*0360*/  LDG.E R17, desc[UR14][R2.64+0x4] ;  /* 0x0000040e02117981 */ /* 0x000ee2000c1e1900 */
[----:B----4-:R-:W-:-:S03]  /*0370*/  FFMA R26, R20, R19, R25 ;  /* 0x00000013141a7223 */ /* 0x010fc60000000019 */
[----:B------:R-:W3:Y:S04]  /*0380*/  LDG.E R18, desc[UR14][R4.64+0x4] ;  /* 0x0000040e04127981 */ /* 0x000ee8000c1e1900 */
[----:B------:R-:W4:Y:S01]  /*0390*/  LDG.E R20, desc[UR14][R2.64+0x8] ;  /* 0x0000080e02147981 */ /* 0x000f22000c1e1900 */
[----:B-----5:R-:W-:-:S03]  /*03a0*/  FFMA R25, R21, R22, R26 ;  /* 0x0000001615197223 */ /* 0x020fc6000000001a */
[----:B------:R-:W4:Y:S04]  /*03b0*/  LDG.E R19, desc[UR14][R4.64+0x8] ;  /* 0x0000080e04137981 */ /* 0x000f28000c1e1900 */
[----:B------:R-:W5:Y:S01]  /*03c0*/  LDG.E R22, desc[UR14][R2.64+0xc] ;  /* 0x00000c0e02167981 */ /* 0x000f62000c1e1900 */
[----:B------:R-:W-:-:S03]  /*03d0*/  FFMA R25, R24, R23, R25 ;  /* 0x0000001718197223 */ /* 0x000fc60000000019 */
[----:B------:R-:W5:Y:S04]  /*03e0*/  LDG.E R21, desc[UR14][R4.64+0xc] ;  /* 0x00000c0e04157981 */ /* 0x000f68000c1e1900 */
[----:B------:R-:W5:Y:S01]  /*03f0*/  LDG.E R24, desc[UR14][R2.64+0x10] ;  /* 0x0000100e02187981 */ /* 0x000f62000c1e1900 */
[----:B------:R-:W-:-:S03]  /*0400*/  FFMA R25, R10, R9, R25 ;  /* 0x000000090a197223 */ /* 0x000fc60000000019 */
[----:B------:R-:W5:Y:S04]  /*0410*/  LDG.E R23, desc[UR14][R4.64+0x10] ;  /* 0x0000100e04177981 */ /* 0x000f68000c1e1900 */
[----:B------:R-:W5:Y:S01]  /*0420*/  LDG.E R10, desc[UR14][R2.64+0x14] ;  /* 0x0000140e020a7981 */ /* 0x000f62000c1e1900 */
[----:B------:R-:W-:-:S03]  /*0430*/  FFMA R27, R12, R11, R25 ;  /* 0x0000000b0c1b7223 */ /* 0x000fc60000000019 */
[----:B------:R-:W5:Y:S04]  /*0440*/  LDG.E R9, desc[UR14][R4.64+0x14] ;  /* 0x0000140e04097981 */ /* 0x000f68000c1e1900 */
[----:B------:R-:W5:Y:S04]  /*0450*/  LDG.E R11, desc[UR14][R2.64+0x18] ;  /* 0x0000180e020b7981 */ /* 0x000f68000c1e1900 */
[----:B------:R-:W5:Y:S04]  /*0460*/  LDG.E R12, desc[UR14][R4.64+0x18] ;  /* 0x0000180e040c7981 */ /* 0x000f68000c1e1900 */
[----:B------:R-:W5:Y:S04]  /*0470*/  LDG.E R25, desc[UR14][R4.64+0x1c] ;  /* 0x00001c0e04197981 */ /* 0x000f68000c1e1900 */
[----:B------:R0:W5:Y:S01]  /*0480*/  LDG.E R26, desc[UR14][R2.64+0x1c] ;  /* 0x00001c0e021a7981 */ /* 0x000162000c1e1900 */
[----:B------:R-:W-:Y:S01]  /*0490*/  FFMA R13, R14, R13, R27 ;  /* 0x0000000d0e0d7223 */ /* 0x000fe2000000001b */
[----:B------:R-:W-:-:S04]  /*04a0*/  UIADD3 UR8, UPT, UPT, UR8, 0x10, URZ ;  /* 0x0000001008087890 */ /* 0x000fc8000fffe0ff */
[----:B------:R-:W-:Y:S01]  /*04b0*/  UISETP.NE.AND UP1, UPT, UR8, URZ, UPT ;  /* 0x000000ff0800728c */ /* 0x000fe2000bf25270 */
[----:B0-----:R-:W-:Y:S02]  /*04c0*/  IADD3 R2, P0, PT, R2, 0x40, RZ ;  /* 0x0000004002027810 */ /* 0x001fe40007f1e0ff */
[----:B------:R-:W-:Y:S02]  /*04d0*/  IADD3 R6, PT, PT, R6, 0x10, RZ ;  /* 0x0000001006067810 */ /* 0x000fe40007ffe0ff */
[----:B------:R-:W-:Y:S01]  /*04e0*/  IADD3.X R3, PT, PT, RZ, R3, RZ, P0, !PT ;  /* 0x00000003ff037210 */ /* 0x000fe200007fe4ff */
[----:B--2---:R-:W-:-:S04]  /*04f0*/  FFMA R13, R16, R15, R13 ;  /* 0x0000000f100d7223 */ /* 0x004fc8000000000d */
[----:B---3--:R-:W-:-:S04]  /*0500*/  FFMA R18, R18, R17, R13 ;  /* 0x0000001112127223 */ /* 0x008fc8000000000d */
[----:B----4-:R-:W-:-:S04]  /*0510*/  FFMA R18, R19, R20, R18 ;  /* 0x0000001413127223 */ /* 0x010fc80000000012 */
[----:B-----5:R-:W-:-:S04]  /*0520*/  FFMA R18, R21, R22, R18 ;  /* 0x0000001615127223 */ /* 0x020fc80000000012 */
[----:B------:R-:W-:-:S04]  /*0530*/  FFMA R18, R23, R24, R18 ;  /* 0x0000001817127223 */ /* 0x000fc80000000012 */
[----:B------:R-:W-:-:S04]  /*0540*/  FFMA R9, R9, R10, R18 ;  /* 0x0000000a09097223 */ /* 0x000fc80000000012 */
[----:B------:R-:W-:-:S04]  /*0550*/  FFMA R12, R12, R11, R9 ;  /* 0x0000000b0c0c7223 */ /* 0x000fc80000000009 */
[----:B------:R-:W-:Y:S01]  /*0560*/  FFMA R15, R25, R26, R12 ;  /* 0x0000001a190f7223 */ /* 0x000fe2000000000c */
[----:B------:R-:W-:Y:S06]  /*0570*/  BRA.U UP1, `(.L_x_2) ;  /* 0xfffffffd011c7547 */ /* 0x000fec000b83ffff */
.L_x_1:
[----:B------:R-:W-:Y:S05]  /*0580*/  BRA.U !UP0, `(.L_x_0) ;  /* 0x0000000508307547 */ /* 0x000fea000b800000 */
[----:B------:R-:W-:Y:S02]  /*0590*/  UISETP.GE.U32.AND UP0, UPT, UR12, 0x8, UPT ;  /* 0x000000080c00788c */ /* 0x000fe4000bf06070 */
[----:B------:R-:W-:-:S04]  /*05a0*/  ULOP3.LUT UR5, UR16, 0x7, URZ, 0xc0, !UPT ;  /* 0x0000000710057892 */ /* 0x000fc8000f8ec0ff */
[----:B------:R-:W-:-:S03]  /*05b0*/  UISETP.NE.AND UP1, UPT, UR5, URZ, UPT ;  /* 0x000000ff0500728c */ /* 0x000fc6000bf25270 */
[----:B------:R-:W-:Y:S08]  /*05c0*/  BRA.U !UP0, `(.L_x_3) ;  /* 0x0000000108787547 */ /* 0x000ff0000b800000 */
[----:B------:R-:W1:Y:S01]  /*05d0*/  LDC.64 R2, c[0x0][0x380] ;  /* 0x0000e000ff027b82 */ /* 0x000e620000000a00 */
[----:B------:R-:W-:-:S07]  /*05e0*/  IADD3 R9, PT, PT, R7, R8, RZ ;  /* 0x0000000807097210 */ /* 0x000fce0007ffe0ff */
[----:B------:R-:W2:Y:S01]  /*05f0*/  LDC.64 R4, c[0x0][0x388] ;  /* 0x0000e200ff047b82 */ /* 0x000ea20000000a00 */
[----:B-1----:R-:W-:-:S05]  /*0600*/  IMAD.WIDE R2, R9, 0x4, R2 ;  /* 0x0000000409027825 */ /* 0x002fca00078e0202 */
[----:B0-----:R-:W3:Y:S01]  /*0610*/  LDG.E R10, desc[UR14][R2.64] ;  /* 0x0000000e020a7981 */ /* 0x001ee2000c1e1900 */
[----:B--2---:R-:W-:-:S03]  /*0620*/  IMAD.WIDE.U32 R4, R8, 0x4, R4 ;  /* 0x0000000408047825 */ /* 0x004fc600078e0004 */
[----:B------:R-:W2:Y:S04]  /*0630*/  LDG.E R13, desc[UR14][R2.64+0x4] ;  /* 0x0000040e020d7981 */ /* 0x000ea8000c1e1900 */
[----:B------:R-:W3:Y:S04]  /*0640*/  LDG.E R11, desc[UR14][R4.64] ;  /* 0x0000000e040b7981 */ /* 0x000ee8000c1e1900 */
[----:B------:R-:W2:Y:S04]  /*0650*/  LDG.E R12, desc[UR14][R4.64+0x4] ;  /* 0x0000040e040c7981 */ /* 0x000ea8000c1e1900 */
[----:B------:R-:W4:Y:S04]  /*0660*/  LDG.E R17, desc[UR14][R2.64+0x8] ;  /* 0x0000080e02117981 */ /* 0x000f28000c1e1900 */
        /* <DEDUP_REMOVED lines=11> */
[----:B------:R-:W-:Y:S01]  /*0720*/  IADD3 R8, PT, PT, R8, 0x8, RZ ;  /* 0x0000000808087810 */ /* 0x000fe20007ffe0ff */
[----:B---3--:R-:W-:-:S04]  /*0730*/  FFMA R10, R10, R11, R15 ;  /* 0x0000000b0a0a7223 */ /* 0x008fc8000000000f */
[----:B--2---:R-:W-:-:S04]  /*0740*/  FFMA R10, R13, R12, R10 ;  /* 0x0000000c0d0a7223 */ /* 0x004fc8000000000a */
[----:B----4-:R-:W-:-:S04]  /*0750*/  FFMA R10, R17, R14, R10 ;  /* 0x0000000e110a7223 */ /* 0x010fc8000000000a */
[----:B-----5:R-:W-:-:S04]  /*0760*/  FFMA R10, R19, R16, R10 ;  /* 0x00000010130a7223 */ /* 0x020fc8000000000a */
[----:B------:R-:W-:-:S04]  /*0770*/  FFMA R10, R21, R18, R10 ;  /* 0x00000012150a7223 */ /* 0x000fc8000000000a */
[----:B------:R-:W-:-:S04]  /*0780*/  FFMA R23, R23, R20, R10 ;  /* 0x0000001417177223 */ /* 0x000fc8000000000a */
[----:B------:R-:W-:-:S04]  /*0790*/  FFMA R6, R6, R9, R23 ;  /* 0x0000000906067223 */ /* 0x000fc80000000017 */
[----:B------:R-:W-:-:S07]  /*07a0*/  FFMA R15, R25, R22, R6 ;  /* 0x00000016190f7223 */ /* 0x000fce0000000006 */
.L_x_3:
        /* <DEDUP_REMOVED lines=17> */
[----:B------:R-:W5:Y:S01]  /*08c0*/  LDG.E R14, desc[UR14][R4.64+0xc] ;  /* 0x00000c0e040e7981 */ /* 0x000f62000c1e1900 */
[----:B------:R-:W-:Y:S01]  /*08d0*/  IADD3 R8, PT, PT, R8, 0x4, RZ ;  /* 0x0000000408087810 */ /* 0x000fe20007ffe0ff */
[----:B---3--:R-:W-:-:S04]  /*08e0*/  FFMA R6, R6, R9, R15 ;  /* 0x0000000906067223 */ /* 0x008fc8000000000f */
[----:B--2---:R-:W-:-:S04]  /*08f0*/  FFMA R6, R11, R10, R6 ;  /* 0x0000000a0b067223 */ /* 0x004fc80000000006 */
[----:B----4-:R-:W-:-:S04]  /*0900*/  FFMA R6, R13, R12, R6 ;  /* 0x0000000c0d067223 */ /* 0x010fc80000000006 */
[----:B-----5:R-:W-:-:S07]  /*0910*/  FFMA R15, R17, R14, R6 ;  /* 0x0000000e110f7223 */ /* 0x020fce0000000006 */
.L_x_4:
[----:B------:R-:W-:Y:S05]  /*0920*/  BRA.U !UP1, `(.L_x_0) ;  /* 0x0000000109487547 */ /* 0x000fea000b800000 */
[----:B------:R-:W1:Y:S01]  /*0930*/  LDC.64 R2, c[0x0][0x388] ;  /* 0x0000e200ff027b82 */ /* 0x000e620000000a00 */
[----:B------:R-:W-:Y:S01]  /*0940*/  IADD3 R7, PT, PT, R7, R8, RZ ;  /* 0x0000000807077210 */ /* 0x000fe20007ffe0ff */
[----:B------:R-:W-:-:S06]  /*0950*/  UIADD3 UR4, UPT, UPT, -UR4, URZ, URZ ;  /* 0x000000ff04047290 */ /* 0x000fcc000fffe1ff */
[----:B------:R-:W2:Y:S01]  /*0960*/  LDC.64 R10, c[0x0][0x380] ;  /* 0x0000e000ff0a7b82 */ /* 0x000ea20000000a00 */
[----:B-1----:R-:W-:-:S03]  /*0970*/  IMAD.WIDE.U32 R2, R8, 0x4, R2 ;  /* 0x0000000408027825 */ /* 0x002fc600078e0002 */
[----:B------:R-:W-:Y:S02]  /*0980*/  MOV R6, R2 ;  /* 0x0000000200067202 */ /* 0x000fe40000000f00 */
[----:B------:R-:W-:-:S07]  /*0990*/  MOV R5, R3 ;  /* 0x0000000300057202 */ /* 0x000fce0000000f00 */
.L_x_5:
[----:B--2---:R-:W-:Y:S01]  /*09a0*/  IMAD.WIDE R2, R7, 0x4, R10 ;  /* 0x0000000407027825 */ /* 0x004fe200078e020a */
[----:B------:R-:W-:-:S05]  /*09b0*/  MOV R4, R6 ;  /* 0x0000000600047202 */ /* 0x000fca0000000f00 */
[----:B0-----:R-:W2:Y:S04]  /*09c0*/  LDG.E R2, desc[UR14][R2.64] ;  /* 0x0000000e02027981 */ /* 0x001ea8000c1e1900 */
[----:B------:R0:W2:Y:S01]  /*09d0*/  LDG.E R4, desc[UR14][R4.64] ;  /* 0x0000000e04047981 */ /* 0x0000a2000c1e1900 */
[----:B------:R-:W-:Y:S01]  /*09e0*/  UIADD3 UR4, UPT, UPT, UR4, 0x1, URZ ;  /* 0x0000000104047890 */ /* 0x000fe2000fffe0ff */
[----:B------:R-:W-:Y:S02]  /*09f0*/  IADD3 R6, P0, PT, R6, 0x4, RZ ;  /* 0x0000000406067810 */ /* 0x000fe40007f1e0ff */
[----:B------:R-:W-:Y:S01]  /*0a00*/  IADD3 R7, PT, PT, R7, 0x1, RZ ;  /* 0x0000000107077810 */ /* 0x000fe20007ffe0ff */
[----:B------:R-:W-:Y:S01]  /*0a10*/  UISETP.NE.AND UP0, UPT, UR4, URZ, UPT ;  /* 0x000000ff0400728c */ /* 0x000fe2000bf05270 */
[----:B0-----:R-:W-:Y:S01]  /*0a20*/  IADD3.X R5, PT, PT, RZ, R5, RZ, P0, !PT ;  /* 0x00000005ff057210 */ /* 0x001fe200007fe4ff */
[----:B--2---:R-:W-:-:S07]  /*0a30*/  FFMA R15, R2, R4, R15 ;  /* 0x00000004020f7223 */ /* 0x004fce000000000f */
[----:B------:R-:W-:Y:S05]  /*0a40*/  BRA.U UP0, `(.L_x_5) ;  /* 0xfffffffd00d47547 */ /* 0x000fea000b83ffff */
.L_x_0:
[----:B------:R-:W1:Y:S02]  /*0a50*/  LDC.64 R2, c[0x0][0x390] ;  /* 0x0000e400ff027b82 */ /* 0x000e640000000a00 */
[----:B-1----:R-:W-:-:S05]  /*0a60*/  IMAD.WIDE R2, R0, 0x4, R2 ;  /* 0x0000000400027825 */ /* 0x002fca00078e0202 */
[----:B0-----:R-:W-:Y:S01]  /*0a70*/  STG.E desc[UR14][R2.64], R15 ;  /* 0x0000000f02007986 */ /* 0x001fe2000c10190e */
[----:B------:R-:W-:Y:S05]  /*0a80*/  EXIT ;  /* 0x000000000000794d */ /* 0x000fea0003800000 */
.L_x_6:
[----:B------:R-:W-:-:S00]  /*0a90*/  BRA `(.L_x_6) ;  /* 0xfffffffc00fc7947 */ /* 0x000fc0000383ffff */
[----:B------:R-:W-:-:S00]  /*0aa0*/  NOP ;  /* 0x0000000000007918 */ /* 0x000fc00000000000 */
        /* <DEDUP_REMOVED lines=13> */
.L_x_7:


//--------------------- .nv.shared.reserved.0     --------------------------
	.section	.nv.shared.reserved.0,"aw",@nobits
	.weak		__nv_reservedSMEM_offset_0_alias
	.size		__nv_reservedSMEM_offset_0_alias, 0, 64
	.other		__nv_reservedSMEM_offset_0_alias,@"STO_CUDA_RESERVED_SHARED STV_DEFAULT"
__nv_reservedSMEM_offset_0_alias:
	.zero		0
	.zero		64


//--------------------- .nv.constant0._Z20matrixVectorMultiplyPKfS0_Pfi --------------------------
	.section	.nv.constant0._Z20matrixVectorMultiplyPKfS0_Pfi,"a",@progbits
	.sectionflags	@""
	.align	4
.nv.constant0._Z20matrixVectorMultiplyPKfS0_Pfi:
	.zero		924


//--------------------- SYMBOLS --------------------------

	.type		.nv.reservedSmem.offset0,@object
	.size		.nv.reservedSmem.offset0,0x4
